//
// Generated by NVIDIA NVVM Compiler
//
// Compiler Build ID: CL-36424714
// Cuda compilation tools, release 13.0, V13.0.88
// Based on NVVM 20.0.0
//

.version 9.0
.target sm_100
.address_size 64

	// .globl	saxpy0

.visible .entry saxpy0(
	.param .u64 .ptr .align 1 saxpy0_param_0,
	.param .f32 saxpy0_param_1,
	.param .u64 .ptr .align 1 saxpy0_param_2
)
{
	.reg .b32 	%r<5>;
	.reg .b32 	%f<4>;
	.reg .b64 	%rd<8>;

	ld.param.u64 	%rd1, [saxpy0_param_0];
	ld.param.f32 	%f1, [saxpy0_param_1];
	ld.param.u64 	%rd2, [saxpy0_param_2];
	cvta.to.global.u64 	%rd3, %rd1;
	cvta.to.global.u64 	%rd4, %rd2;
	mov.u32 	%r1, %ctaid.x;
	mov.u32 	%r2, %ntid.x;
	mov.u32 	%r3, %tid.x;
	mad.lo.s32 	%r4, %r1, %r2, %r3;
	mul.wide.s32 	%rd5, %r4, 4;
	add.s64 	%rd6, %rd4, %rd5;
	ld.global.f32 	%f2, [%rd6];
	mul.f32 	%f3, %f1, %f2;
	add.s64 	%rd7, %rd3, %rd5;
	st.global.f32 	[%rd7], %f3;
	ret;

}
	// .globl	saxpy1
.visible .entry saxpy1(
	.param .u64 .ptr .align 1 saxpy1_param_0,
	.param .u64 .ptr .align 1 saxpy1_param_1
)
{
	.reg .b32 	%r<5>;
	.reg .b32 	%f<4>;
	.reg .b64 	%rd<8>;

	ld.param.u64 	%rd1, [saxpy1_param_0];
	ld.param.u64 	%rd2, [saxpy1_param_1];
	cvta.to.global.u64 	%rd3, %rd1;
	cvta.to.global.u64 	%rd4, %rd2;
	mov.u32 	%r1, %ctaid.x;
	mov.u32 	%r2, %ntid.x;
	mov.u32 	%r3, %tid.x;
	mad.lo.s32 	%r4, %r1, %r2, %r3;
	mul.wide.s32 	%rd5, %r4, 4;
	add.s64 	%rd6, %rd4, %rd5;
	ld.global.f32 	%f1, [%rd6];
	add.s64 	%rd7, %rd3, %rd5;
	ld.global.f32 	%f2, [%rd7];
	add.f32 	%f3, %f1, %f2;
	st.global.f32 	[%rd7], %f3;
	ret;

}


// ===== COMPILED SASS (sm_100) =====

	.target	sm_100

	.elftype	@"ET_EXEC"


//--------------------- .note.nv.tkinfo           --------------------------
	.section	.note.nv.tkinfo,"",@"SHT_NOTE"
	.sectionflags	@"SHF_NOTE_NV_TKINFO"
	.tkinfo
        /*0018*/ 	.word	0x00000002
        /*0030*/ 	.string	""
        /*0030*/ 	.string	"ptxas"
        /*0030*/ 	.string	"Cuda compilation tools, release 13.0, V13.0.88"
        /*0030*/ 	.string	"Build cuda_13.0.r13.0/compiler.36424714_0"
        /*0030*/ 	.string	"-arch sm_100 -m 64 "



//--------------------- .note.nv.cuinfo           --------------------------
	.section	.note.nv.cuinfo,"",@"SHT_NOTE"
	.sectionflags	@"SHF_NOTE_NV_CUINFO"
        /*0018*/ 	.short	0x0002
        /*001a*/ 	.short	0x0064
        /*001c*/ 	.short	0x0082
	.zero		2


//--------------------- .nv.info                  --------------------------
	.section	.nv.info,"",@"SHT_CUDA_INFO"
	.align	4


	//----- nvinfo : EIATTR_REGCOUNT
	.align		4
        /*0000*/ 	.byte	0x04, 0x2f
        /*0002*/ 	.short	(.L_1 - .L_0)
	.align		4
.L_0:
        /*0004*/ 	.word	index@(saxpy0)
        /*0008*/ 	.word	0x0000000a


	//----- nvinfo : EIATTR_FRAME_SIZE
	.align		4
.L_1:
        /*000c*/ 	.byte	0x04, 0x11
        /*000e*/ 	.short	(.L_3 - .L_2)
	.align		4
.L_2:
        /*0010*/ 	.word	index@(saxpy0)
        /*0014*/ 	.word	0x00000000


	//----- nvinfo : EIATTR_REGCOUNT
	.align		4
.L_3:
        /*0018*/ 	.byte	0x04, 0x2f
        /*001a*/ 	.short	(.L_5 - .L_4)
	.align		4
.L_4:
        /*001c*/ 	.word	index@(saxpy1)
        /*0020*/ 	.word	0x0000000a


	//----- nvinfo : EIATTR_FRAME_SIZE
	.align		4
.L_5:
        /*0024*/ 	.byte	0x04, 0x11
        /*0026*/ 	.short	(.L_7 - .L_6)
	.align		4
.L_6:
        /*0028*/ 	.word	index@(saxpy1)
        /*002c*/ 	.word	0x00000000


	//----- nvinfo : EIATTR_MIN_STACK_SIZE
	.align		4
.L_7:
        /*0030*/ 	.byte	0x04, 0x12
        /*0032*/ 	.short	(.L_9 - .L_8)
	.align		4
.L_8:
        /*0034*/ 	.word	index@(saxpy1)
        /*0038*/ 	.word	0x00000000


	//----- nvinfo : EIATTR_MIN_STACK_SIZE
	.align		4
.L_9:
        /*003c*/ 	.byte	0x04, 0x12
        /*003e*/ 	.short	(.L_11 - .L_10)
	.align		4
.L_10:
        /*0040*/ 	.word	index@(saxpy0)
        /*0044*/ 	.word	0x00000000
.L_11:


//--------------------- .nv.compat                --------------------------
	.section	.nv.compat,"",@"SHT_CUDA_COMPAT_INFO"
	.align	4
        /*0000*/ 	.byte	0x02, 0x09, 0x00, 0x00, 0x02, 0x02, 0x01, 0x00, 0x02, 0x05, 0x05, 0x00, 0x03, 0x07, 0x01, 0x01
        /*0010*/ 	.byte	0x02, 0x03, 0x00, 0x00, 0x02, 0x06, 0x01, 0x00, 0x04, 0x0b, 0x08, 0x00, 0x09, 0x00, 0x00, 0x00
        /*0020*/ 	.byte	0x00, 0x00, 0x00, 0x00


//--------------------- .nv.info.saxpy1           --------------------------
	.section	.nv.info.saxpy1,"",@"SHT_CUDA_INFO"
	.sectionflags	@""
	.align	4


	//----- nvinfo : EIATTR_CUDA_API_VERSION
	.align		4
        /*0000*/ 	.byte	0x04, 0x37
        /*0002*/ 	.short	(.L_13 - .L_12)
.L_12:
        /*0004*/ 	.word	0x00000082


	//----- nvinfo : EIATTR_KPARAM_INFO
	.align		4
.L_13:
        /*0008*/ 	.byte	0x04, 0x17
        /*000a*/ 	.short	(.L_15 - .L_14)
.L_14:
        /*000c*/ 	.word	0x00000000
        /*0010*/ 	.short	0x0001
        /*0012*/ 	.short	0x0008
        /*0014*/ 	.byte	0x00, 0xf5, 0x21, 0x00


	//----- nvinfo : EIATTR_KPARAM_INFO
	.align		4
.L_15:
        /*0018*/ 	.byte	0x04, 0x17
        /*001a*/ 	.short	(.L_17 - .L_16)
.L_16:
        /*001c*/ 	.word	0x00000000
        /*0020*/ 	.short	0x0000
        /*0022*/ 	.short	0x0000
        /*0024*/ 	.byte	0x00, 0xf5, 0x21, 0x00


	//----- nvinfo : EIATTR_SPARSE_MMA_MASK
	.align		4
.L_17:
        /*0028*/ 	.byte	0x03, 0x50
        /*002a*/ 	.short	0x0000


	//----- nvinfo : EIATTR_MAXREG_COUNT
	.align		4
        /*002c*/ 	.byte	0x03, 0x1b
        /*002e*/ 	.short	0x00ff


	//----- nvinfo : EIATTR_MERCURY_ISA_VERSION
	.align		4
        /*0030*/ 	.byte	0x03, 0x5f
        /*0032*/ 	.short	0x0101


	//----- nvinfo : EIATTR_VRC_CTA_INIT_COUNT
	.align		4
        /*0034*/ 	.byte	0x02, 0x4a
	.zero		1
	.zero		1


	//----- nvinfo : EIATTR_EXIT_INSTR_OFFSETS
	.align		4
        /*0038*/ 	.byte	0x04, 0x1c
        /*003a*/ 	.short	(.L_19 - .L_18)


	//   ....[0]....
.L_18:
        /*003c*/ 	.word	0x000000e0


	//----- nvinfo : EIATTR_CBANK_PARAM_SIZE
	.align		4
.L_19:
        /*0040*/ 	.byte	0x03, 0x19
        /*0042*/ 	.short	0x0010


	//----- nvinfo : EIATTR_PARAM_CBANK
	.align		4
        /*0044*/ 	.byte	0x04, 0x0a
        /*0046*/ 	.short	(.L_21 - .L_20)
	.align		4
.L_20:
        /*0048*/ 	.word	index@(.nv.constant0.saxpy1)
        /*004c*/ 	.short	0x0380
        /*004e*/ 	.short	0x0010


	//----- nvinfo : EIATTR_SW_WAR
	.align		4
.L_21:
        /*0050*/ 	.byte	0x04, 0x36
        /*0052*/ 	.short	(.L_23 - .L_22)
.L_22:
        /*0054*/ 	.word	0x00000008
.L_23:


//--------------------- .nv.info.saxpy0           --------------------------
	.section	.nv.info.saxpy0,"",@"SHT_CUDA_INFO"
	.sectionflags	@""
	.align	4


	//----- nvinfo : EIATTR_CUDA_API_VERSION
	.align		4
        /*0000*/ 	.byte	0x04, 0x37
        /*0002*/ 	.short	(.L_25 - .L_24)
.L_24:
        /*0004*/ 	.word	0x00000082


	//----- nvinfo : EIATTR_KPARAM_INFO
	.align		4
.L_25:
        /*0008*/ 	.byte	0x04, 0x17
        /*000a*/ 	.short	(.L_27 - .L_26)
.L_26:
        /*000c*/ 	.word	0x00000000
        /*0010*/ 	.short	0x0002
        /*0012*/ 	.short	0x0010
        /*0014*/ 	.byte	0x00, 0xf5, 0x21, 0x00


	//----- nvinfo : EIATTR_KPARAM_INFO
	.align		4
.L_27:
        /*0018*/ 	.byte	0x04, 0x17
        /*001a*/ 	.short	(.L_29 - .L_28)
.L_28:
        /*001c*/ 	.word	0x00000000
        /*0020*/ 	.short	0x0001
        /*0022*/ 	.short	0x0008
        /*0024*/ 	.byte	0x00, 0xf0, 0x11, 0x00


	//----- nvinfo : EIATTR_KPARAM_INFO
	.align		4
.L_29:
        /*0028*/ 	.byte	0x04, 0x17
        /*002a*/ 	.short	(.L_31 - .L_30)
.L_30:
        /*002c*/ 	.word	0x00000000
        /*0030*/ 	.short	0x0000
        /*0032*/ 	.short	0x0000
        /*0034*/ 	.byte	0x00, 0xf5, 0x21, 0x00


	//----- nvinfo : EIATTR_SPARSE_MMA_MASK
	.align		4
.L_31:
        /*0038*/ 	.byte	0x03, 0x50
        /*003a*/ 	.short	0x0000


	//----- nvinfo : EIATTR_MAXREG_COUNT
	.align		4
        /*003c*/ 	.byte	0x03, 0x1b
        /*003e*/ 	.short	0x00ff


	//----- nvinfo : EIATTR_MERCURY_ISA_VERSION
	.align		4
        /*0040*/ 	.byte	0x03, 0x5f
        /*0042*/ 	.short	0x0101


	//----- nvinfo : EIATTR_VRC_CTA_INIT_COUNT
	.align		4
        /*0044*/ 	.byte	0x02, 0x4a
	.zero		1
	.zero		1


	//----- nvinfo : EIATTR_EXIT_INSTR_OFFSETS
	.align		4
        /*0048*/ 	.byte	0x04, 0x1c
        /*004a*/ 	.short	(.L_33 - .L_32)


	//   ....[0]....
.L_32:
        /*004c*/ 	.word	0x000000e0


	//----- nvinfo : EIATTR_CBANK_PARAM_SIZE
	.align		4
.L_33:
        /*0050*/ 	.byte	0x03, 0x19
        /*0052*/ 	.short	0x0018


	//----- nvinfo : EIATTR_PARAM_CBANK
	.align		4
        /*0054*/ 	.byte	0x04, 0x0a
        /*0056*/ 	.short	(.L_35 - .L_34)
	.align		4
.L_34:
        /*0058*/ 	.word	index@(.nv.constant0.saxpy0)
        /*005c*/ 	.short	0x0380
        /*005e*/ 	.short	0x0018


	//----- nvinfo : EIATTR_SW_WAR
	.align		4
.L_35:
        /*0060*/ 	.byte	0x04, 0x36
        /*0062*/ 	.short	(.L_37 - .L_36)
.L_36:
        /*0064*/ 	.word	0x00000008
.L_37:


//--------------------- .nv.callgraph             --------------------------
	.section	.nv.callgraph,"",@"SHT_CUDA_CALLGRAPH"
	.align	4
	.sectionentsize	8
	.align		4
        /*0000*/ 	.word	0x00000000
	.align		4
        /*0004*/ 	.word	0xffffffff
	.align		4
        /*0008*/ 	.word	0x00000000
	.align		4
        /*000c*/ 	.word	0xfffffffe
	.align		4
        /*0010*/ 	.word	0x00000000
	.align		4
        /*0014*/ 	.word	0xfffffffd
	.align		4
        /*0018*/ 	.word	0x00000000
	.align		4
        /*001c*/ 	.word	0xfffffffc


//--------------------- .text.saxpy1              --------------------------
	.section	.text.saxpy1,"ax",@progbits
	.align	128
        .global         saxpy1
        .type           saxpy1,@function
        .size           saxpy1,(.L_x_2 - saxpy1)
        .other          saxpy1,@"STO_CUDA_ENTRY STV_DEFAULT"
saxpy1:
.text.saxpy1:
[----:B------:R-:W-:Y:S01]  /*0000*/  LDC R1, c[0x0][0x37c] ;  /* 0x0000df00ff017b82 */ /* 0x000fe20000000800 */
[----:B------:R-:W0:Y:S07]  /*0010*/  S2R R0, SR_TID.X ;  /* 0x0000000000007919 */ /* 0x000e2e0000002100 */
[----:B------:R-:W0:Y:S01]  /*0020*/  S2UR UR6, SR_CTAID.X ;  /* 0x00000000000679c3 */ /* 0x000e220000002500 */
[----:B------:R-:W1:Y:S07]  /*0030*/  LDCU.64 UR4, c[0x0][0x358] ;  /* 0x00006b00ff0477ac */ /* 0x000e6e0008000a00 */
[----:B------:R-:W0:Y:S08]  /*0040*/  LDC R7, c[0x0][0x360] ;  /* 0x0000d800ff077b82 */ /* 0x000e300000000800 */
[----:B------:R-:W2:Y:S08]  /*0050*/  LDC.64 R2, c[0x0][0x388] ;  /* 0x0000e200ff027b82 */ /* 0x000eb00000000a00 */
[----:B------:R-:W3:Y:S01]  /*0060*/  LDC.64 R4, c[0x0][0x380] ;  /* 0x0000e000ff047b82 */ /* 0x000ee20000000a00 */
[----:B0-----:R-:W-:-:S04]  /*0070*/  IMAD R7, R7, UR6, R0 ;  /* 0x0000000607077c24 */ /* 0x001fc8000f8e0200 */
[----:B--2---:R-:W-:-:S06]  /*0080*/  IMAD.WIDE R2, R7, 0x4, R2 ;  /* 0x0000000407027825 */ /* 0x004fcc00078e0202 */
[----:B-1----:R-:W2:Y:S01]  /*0090*/  LDG.E R2, desc[UR4][R2.64] ;  /* 0x0000000402027981 */ /* 0x002ea2000c1e1900 */
[----:B---3--:R-:W-:-:S05]  /*00a0*/  IMAD.WIDE R4, R7, 0x4, R4 ;  /* 0x0000000407047825 */ /* 0x008fca00078e0204 */
[----:B------:R-:W2:Y:S02]  /*00b0*/  LDG.E R7, desc[UR4][R4.64] ;  /* 0x0000000404077981 */ /* 0x000ea4000c1e1900 */
[----:B--2---:R-:W-:-:S05]  /*00c0*/  FADD R7, R2, R7 ;  /* 0x0000000702077221 */ /* 0x004fca0000000000 */
[----:B------:R-:W-:Y:S01]  /*00d0*/  STG.E desc[UR4][R4.64], R7 ;  /* 0x0000000704007986 */ /* 0x000fe2000c101904 */
[----:B------:R-:W-:Y:S05]  /*00e0*/  EXIT ;  /* 0x000000000000794d */ /* 0x000fea0003800000 */
.L_x_0:
[----:B------:R-:W-:-:S00]  /*00f0*/  BRA `(.L_x_0) ;  /* 0xfffffffc00fc7947 */ /* 0x000fc0000383ffff */
[----:B------:R-:W-:-:S00]  /*0100*/  NOP ;  /* 0x0000000000007918 */ /* 0x000fc00000000000 */
[----:B------:R-:W-:-:S00]  /*0110*/  NOP ;  /* 0x0000000000007918 */ /* 0x000fc00000000000 */
[----:B------:R-:W-:-:S00]  /*0120*/  NOP ;  /* 0x0000000000007918 */ /* 0x000fc00000000000 */
[----:B------:R-:W-:-:S00]  /*0130*/  NOP ;  /* 0x0000000000007918 */ /* 0x000fc00000000000 */
[----:B------:R-:W-:-:S00]  /*0140*/  NOP ;  /* 0x0000000000007918 */ /* 0x000fc00000000000 */
[----:B------:R-:W-:-:S00]  /*0150*/  NOP ;  /* 0x0000000000007918 */ /* 0x000fc00000000000 */
[----:B------:R-:W-:-:S00]  /*0160*/  NOP ;  /* 0x0000000000007918 */ /* 0x000fc00000000000 */
[----:B------:R-:W-:-:S00]  /*0170*/  NOP ;  /* 0x0000000000007918 */ /* 0x000fc00000000000 */
.L_x_2:


//--------------------- .text.saxpy0              --------------------------
	.section	.text.saxpy0,"ax",@progbits
	.align	128
        .global         saxpy0
        .type           saxpy0,@function
        .size           saxpy0,(.L_x_3 - saxpy0)
        .other          saxpy0,@"STO_CUDA_ENTRY STV_DEFAULT"
saxpy0:
.text.saxpy0:
[----:B------:R-:W-:Y:S01]  /*0000*/  LDC R1, c[0x0][0x37c] ;  /* 0x0000df00ff017b82 */ /* 0x000fe20000000800 */
[----:B------:R-:W0:Y:S07]  /*0010*/  S2R R0, SR_TID.X ;  /* 0x0000000000007919 */ /* 0x000e2e0000002100 */
[----:B------:R-:W0:Y:S01]  /*0020*/  S2UR UR6, SR_CTAID.X ;  /* 0x00000000000679c3 */ /* 0x000e220000002500 */
[----:B------:R-:W1:Y:S07]  /*0030*/  LDCU.64 UR4, c[0x0][0x358] ;  /* 0x00006b00ff0477ac */ /* 0x000e6e0008000a00 */
[----:B------:R-:W0:Y:S08]  /*0040*/  LDC R7, c[0x0][0x360] ;  /* 0x0000d800ff077b82 */ /* 0x000e300000000800 */
[----:B------:R-:W2:Y:S08]  /*0050*/  LDC.64 R2, c[0x0][0x390] ;  /* 0x0000e400ff027b82 */ /* 0x000eb00000000a00 */
[----:B------:R-:W3:Y:S01]  /*0060*/  LDC.64 R4, c[0x0][0x380] ;  /* 0x0000e000ff047b82 */ /* 0x000ee20000000a00 */
[----:B0-----:R-:W-:Y:S01]  /*0070*/  IMAD R7, R7, UR6, R0 ;  /* 0x0000000607077c24 */ /* 0x001fe2000f8e0200 */
[----:B------:R-:W0:Y:S03]  /*0080*/  LDCU UR6, c[0x0][0x388] ;  /* 0x00007100ff0677ac */ /* 0x000e260008000800 */
[----:B--2---:R-:W-:-:S06]  /*0090*/  IMAD.WIDE R2, R7, 0x4, R2 ;  /* 0x0000000407027825 */ /* 0x004fcc00078e0202 */
[----:B-1----:R-:W0:Y:S01]  /*00a0*/  LDG.E R2, desc[UR4][R2.64] ;  /* 0x0000000402027981 */ /* 0x002e22000c1e1900 */
[----:B---3--:R-:W-:-:S04]  /*00b0*/  IMAD.WIDE R4, R7, 0x4, R4 ;  /* 0x0000000407047825 */ /* 0x008fc800078e0204 */
[----:B0-----:R-:W-:-:S05]  /*00c0*/  FMUL R7, R2, UR6 ;  /* 0x0000000602077c20 */ /* 0x001fca0008400000 */
[----:B------:R-:W-:Y:S01]  /*00d0*/  STG.E desc[UR4][R4.64], R7 ;  /* 0x0000000704007986 */ /* 0x000fe2000c101904 */
[----:B------:R-:W-:Y:S05]  /*00e0*/  EXIT ;  /* 0x000000000000794d */ /* 0x000fea0003800000 */
.L_x_1:
        /* <DEDUP_REMOVED lines=9> */
.L_x_3:


//--------------------- .nv.shared.reserved.0     --------------------------
	.section	.nv.shared.reserved.0,"aw",@nobits
	.weak		__nv_reservedSMEM_offset_0_alias
	.size		__nv_reservedSMEM_offset_0_alias, 0, 64
	.other		__nv_reservedSMEM_offset_0_alias,@"STO_CUDA_RESERVED_SHARED STV_DEFAULT"
__nv_reservedSMEM_offset_0_alias:
	.zero		0
	.zero		64


//--------------------- .nv.constant0.saxpy1      --------------------------
	.section	.nv.constant0.saxpy1,"a",@progbits
	.sectionflags	@""
	.align	4
.nv.constant0.saxpy1:
	.zero		912


//--------------------- .nv.constant0.saxpy0      --------------------------
	.section	.nv.constant0.saxpy0,"a",@progbits
	.sectionflags	@""
	.align	4
.nv.constant0.saxpy0:
	.zero		920


//--------------------- SYMBOLS --------------------------

	.type		.nv.reservedSmem.offset0,@object
	.size		.nv.reservedSmem.offset0,0x4
